//
// Generated by NVIDIA NVVM Compiler
//
// Compiler Build ID: CL-36424714
// Cuda compilation tools, release 13.0, V13.0.88
// Based on NVVM 20.0.0
//

.version 9.0
.target sm_100
.address_size 64

	// .globl	relu_forward_f

.visible .entry relu_forward_f(
	.param .u64 .ptr .align 1 relu_forward_f_param_0,
	.param .u64 relu_forward_f_param_1
)
{
	.reg .pred 	%p<4>;
	.reg .b32 	%r<8>;
	.reg .b32 	%f<2>;
	.reg .b64 	%rd<11>;

	ld.param.u64 	%rd7, [relu_forward_f_param_0];
	ld.param.u64 	%rd8, [relu_forward_f_param_1];
	mov.u32 	%r2, %tid.x;
	mov.u32 	%r3, %ctaid.x;
	mov.u32 	%r1, %ntid.x;
	mad.lo.s32 	%r4, %r3, %r1, %r2;
	cvt.u64.u32 	%rd10, %r4;
	setp.le.u64 	%p1, %rd8, %rd10;
	@%p1 bra 	$L__BB0_5;
	mov.u32 	%r5, %nctaid.x;
	mul.lo.s32 	%r6, %r5, %r1;
	cvt.u64.u32 	%rd2, %r6;
	cvta.to.global.u64 	%rd3, %rd7;
$L__BB0_2:
	shl.b64 	%rd9, %rd10, 2;
	add.s64 	%rd5, %rd3, %rd9;
	ld.global.f32 	%f1, [%rd5];
	setp.geu.f32 	%p2, %f1, 0f00000000;
	@%p2 bra 	$L__BB0_4;
	mov.b32 	%r7, 0;
	st.global.u32 	[%rd5], %r7;
$L__BB0_4:
	add.s64 	%rd10, %rd10, %rd2;
	setp.lt.u64 	%p3, %rd10, %rd8;
	@%p3 bra 	$L__BB0_2;
$L__BB0_5:
	ret;

}
	// .globl	relu_backward_f
.visible .entry relu_backward_f(
	.param .u64 .ptr .align 1 relu_backward_f_param_0,
	.param .u64 .ptr .align 1 relu_backward_f_param_1,
	.param .u64 relu_backward_f_param_2
)
{
	.reg .pred 	%p<4>;
	.reg .b32 	%r<8>;
	.reg .b32 	%f<2>;
	.reg .b64 	%rd<15>;

	ld.param.u64 	%rd7, [relu_backward_f_param_0];
	ld.param.u64 	%rd8, [relu_backward_f_param_1];
	ld.param.u64 	%rd9, [relu_backward_f_param_2];
	mov.u32 	%r2, %tid.x;
	mov.u32 	%r3, %ctaid.x;
	mov.u32 	%r1, %ntid.x;
	mad.lo.s32 	%r4, %r3, %r1, %r2;
	cvt.u64.u32 	%rd14, %r4;
	setp.le.u64 	%p1, %rd9, %rd14;
	@%p1 bra 	$L__BB1_5;
	mov.u32 	%r5, %nctaid.x;
	mul.lo.s32 	%r6, %r5, %r1;
	cvt.u64.u32 	%rd2, %r6;
	cvta.to.global.u64 	%rd3, %rd7;
	cvta.to.global.u64 	%rd4, %rd8;
$L__BB1_2:
	shl.b64 	%rd10, %rd14, 2;
	add.s64 	%rd11, %rd3, %rd10;
	ld.global.f32 	%f1, [%rd11];
	setp.gtu.f32 	%p2, %f1, 0f00000000;
	@%p2 bra 	$L__BB1_4;
	add.s64 	%rd13, %rd4, %rd10;
	mov.b32 	%r7, 0;
	st.global.u32 	[%rd13], %r7;
$L__BB1_4:
	add.s64 	%rd14, %rd14, %rd2;
	setp.lt.u64 	%p3, %rd14, %rd9;
	@%p3 bra 	$L__BB1_2;
$L__BB1_5:
	ret;

}


// ===== COMPILED SASS (sm_100) =====

	.target	sm_100

	.elftype	@"ET_EXEC"


//--------------------- .note.nv.tkinfo           --------------------------
	.section	.note.nv.tkinfo,"",@"SHT_NOTE"
	.sectionflags	@"SHF_NOTE_NV_TKINFO"
	.tkinfo
        /*0018*/ 	.word	0x00000002
        /*0030*/ 	.string	""
        /*0030*/ 	.string	"ptxas"
        /*0030*/ 	.string	"Cuda compilation tools, release 13.0, V13.0.88"
        /*0030*/ 	.string	"Build cuda_13.0.r13.0/compiler.36424714_0"
        /*0030*/ 	.string	"-arch sm_100 -m 64 "



//--------------------- .note.nv.cuinfo           --------------------------
	.section	.note.nv.cuinfo,"",@"SHT_NOTE"
	.sectionflags	@"SHF_NOTE_NV_CUINFO"
        /*0018*/ 	.short	0x0002
        /*001a*/ 	.short	0x0064
        /*001c*/ 	.short	0x0082
	.zero		2


//--------------------- .nv.info                  --------------------------
	.section	.nv.info,"",@"SHT_CUDA_INFO"
	.align	4


	//----- nvinfo : EIATTR_REGCOUNT
	.align		4
        /*0000*/ 	.byte	0x04, 0x2f
        /*0002*/ 	.short	(.L_1 - .L_0)
	.align		4
.L_0:
        /*0004*/ 	.word	index@(relu_forward_f)
        /*0008*/ 	.word	0x00000009


	//----- nvinfo : EIATTR_FRAME_SIZE
	.align		4
.L_1:
        /*000c*/ 	.byte	0x04, 0x11
        /*000e*/ 	.short	(.L_3 - .L_2)
	.align		4
.L_2:
        /*0010*/ 	.word	index@(relu_forward_f)
        /*0014*/ 	.word	0x00000000


	//----- nvinfo : EIATTR_REGCOUNT
	.align		4
.L_3:
        /*0018*/ 	.byte	0x04, 0x2f
        /*001a*/ 	.short	(.L_5 - .L_4)
	.align		4
.L_4:
        /*001c*/ 	.word	index@(relu_backward_f)
        /*0020*/ 	.word	0x0000000c


	//----- nvinfo : EIATTR_FRAME_SIZE
	.align		4
.L_5:
        /*0024*/ 	.byte	0x04, 0x11
        /*0026*/ 	.short	(.L_7 - .L_6)
	.align		4
.L_6:
        /*0028*/ 	.word	index@(relu_backward_f)
        /*002c*/ 	.word	0x00000000


	//----- nvinfo : EIATTR_MIN_STACK_SIZE
	.align		4
.L_7:
        /*0030*/ 	.byte	0x04, 0x12
        /*0032*/ 	.short	(.L_9 - .L_8)
	.align		4
.L_8:
        /*0034*/ 	.word	index@(relu_backward_f)
        /*0038*/ 	.word	0x00000000


	//----- nvinfo : EIATTR_MIN_STACK_SIZE
	.align		4
.L_9:
        /*003c*/ 	.byte	0x04, 0x12
        /*003e*/ 	.short	(.L_11 - .L_10)
	.align		4
.L_10:
        /*0040*/ 	.word	index@(relu_forward_f)
        /*0044*/ 	.word	0x00000000
.L_11:


//--------------------- .nv.compat                --------------------------
	.section	.nv.compat,"",@"SHT_CUDA_COMPAT_INFO"
	.align	4
        /*0000*/ 	.byte	0x02, 0x09, 0x00, 0x00, 0x02, 0x02, 0x01, 0x00, 0x02, 0x05, 0x05, 0x00, 0x03, 0x07, 0x01, 0x01
        /*0010*/ 	.byte	0x02, 0x03, 0x00, 0x00, 0x02, 0x06, 0x01, 0x00, 0x04, 0x0b, 0x08, 0x00, 0x09, 0x00, 0x00, 0x00
        /*0020*/ 	.byte	0x00, 0x00, 0x00, 0x00


//--------------------- .nv.info.relu_backward_f  --------------------------
	.section	.nv.info.relu_backward_f,"",@"SHT_CUDA_INFO"
	.sectionflags	@""
	.align	4


	//----- nvinfo : EIATTR_CUDA_API_VERSION
	.align		4
        /*0000*/ 	.byte	0x04, 0x37
        /*0002*/ 	.short	(.L_13 - .L_12)
.L_12:
        /*0004*/ 	.word	0x00000082


	//----- nvinfo : EIATTR_KPARAM_INFO
	.align		4
.L_13:
        /*0008*/ 	.byte	0x04, 0x17
        /*000a*/ 	.short	(.L_15 - .L_14)
.L_14:
        /*000c*/ 	.word	0x00000000
        /*0010*/ 	.short	0x0002
        /*0012*/ 	.short	0x0010
        /*0014*/ 	.byte	0x00, 0xf0, 0x21, 0x00


	//----- nvinfo : EIATTR_KPARAM_INFO
	.align		4
.L_15:
        /*0018*/ 	.byte	0x04, 0x17
        /*001a*/ 	.short	(.L_17 - .L_16)
.L_16:
        /*001c*/ 	.word	0x00000000
        /*0020*/ 	.short	0x0001
        /*0022*/ 	.short	0x0008
        /*0024*/ 	.byte	0x00, 0xf5, 0x21, 0x00


	//----- nvinfo : EIATTR_KPARAM_INFO
	.align		4
.L_17:
        /*0028*/ 	.byte	0x04, 0x17
        /*002a*/ 	.short	(.L_19 - .L_18)
.L_18:
        /*002c*/ 	.word	0x00000000
        /*0030*/ 	.short	0x0000
        /*0032*/ 	.short	0x0000
        /*0034*/ 	.byte	0x00, 0xf5, 0x21, 0x00


	//----- nvinfo : EIATTR_SPARSE_MMA_MASK
	.align		4
.L_19:
        /*0038*/ 	.byte	0x03, 0x50
        /*003a*/ 	.short	0x0000


	//----- nvinfo : EIATTR_MAXREG_COUNT
	.align		4
        /*003c*/ 	.byte	0x03, 0x1b
        /*003e*/ 	.short	0x00ff


	//----- nvinfo : EIATTR_MERCURY_ISA_VERSION
	.align		4
        /*0040*/ 	.byte	0x03, 0x5f
        /*0042*/ 	.short	0x0101


	//----- nvinfo : EIATTR_VRC_CTA_INIT_COUNT
	.align		4
        /*0044*/ 	.byte	0x02, 0x4a
	.zero		1
	.zero		1


	//----- nvinfo : EIATTR_EXIT_INSTR_OFFSETS
	.align		4
        /*0048*/ 	.byte	0x04, 0x1c
        /*004a*/ 	.short	(.L_21 - .L_20)


	//   ....[0]....
.L_20:
        /*004c*/ 	.word	0x00000080


	//   ....[1]....
        /*0050*/ 	.word	0x000001f0


	//----- nvinfo : EIATTR_CRS_STACK_SIZE
	.align		4
.L_21:
        /*0054*/ 	.byte	0x04, 0x1e
        /*0056*/ 	.short	(.L_23 - .L_22)
.L_22:
        /*0058*/ 	.word	0x00000000


	//----- nvinfo : EIATTR_CBANK_PARAM_SIZE
	.align		4
.L_23:
        /*005c*/ 	.byte	0x03, 0x19
        /*005e*/ 	.short	0x0018


	//----- nvinfo : EIATTR_PARAM_CBANK
	.align		4
        /*0060*/ 	.byte	0x04, 0x0a
        /*0062*/ 	.short	(.L_25 - .L_24)
	.align		4
.L_24:
        /*0064*/ 	.word	index@(.nv.constant0.relu_backward_f)
        /*0068*/ 	.short	0x0380
        /*006a*/ 	.short	0x0018


	//----- nvinfo : EIATTR_SW_WAR
	.align		4
.L_25:
        /*006c*/ 	.byte	0x04, 0x36
        /*006e*/ 	.short	(.L_27 - .L_26)
.L_26:
        /*0070*/ 	.word	0x00000008
.L_27:


//--------------------- .nv.info.relu_forward_f   --------------------------
	.section	.nv.info.relu_forward_f,"",@"SHT_CUDA_INFO"
	.sectionflags	@""
	.align	4


	//----- nvinfo : EIATTR_CUDA_API_VERSION
	.align		4
        /*0000*/ 	.byte	0x04, 0x37
        /*0002*/ 	.short	(.L_29 - .L_28)
.L_28:
        /*0004*/ 	.word	0x00000082


	//----- nvinfo : EIATTR_KPARAM_INFO
	.align		4
.L_29:
        /*0008*/ 	.byte	0x04, 0x17
        /*000a*/ 	.short	(.L_31 - .L_30)
.L_30:
        /*000c*/ 	.word	0x00000000
        /*0010*/ 	.short	0x0001
        /*0012*/ 	.short	0x0008
        /*0014*/ 	.byte	0x00, 0xf0, 0x21, 0x00


	//----- nvinfo : EIATTR_KPARAM_INFO
	.align		4
.L_31:
        /*0018*/ 	.byte	0x04, 0x17
        /*001a*/ 	.short	(.L_33 - .L_32)
.L_32:
        /*001c*/ 	.word	0x00000000
        /*0020*/ 	.short	0x0000
        /*0022*/ 	.short	0x0000
        /*0024*/ 	.byte	0x00, 0xf5, 0x21, 0x00


	//----- nvinfo : EIATTR_SPARSE_MMA_MASK
	.align		4
.L_33:
        /*0028*/ 	.byte	0x03, 0x50
        /*002a*/ 	.short	0x0000


	//----- nvinfo : EIATTR_MAXREG_COUNT
	.align		4
        /*002c*/ 	.byte	0x03, 0x1b
        /*002e*/ 	.short	0x00ff


	//----- nvinfo : EIATTR_MERCURY_ISA_VERSION
	.align		4
        /*0030*/ 	.byte	0x03, 0x5f
        /*0032*/ 	.short	0x0101


	//----- nvinfo : EIATTR_VRC_CTA_INIT_COUNT
	.align		4
        /*0034*/ 	.byte	0x02, 0x4a
	.zero		1
	.zero		1


	//----- nvinfo : EIATTR_EXIT_INSTR_OFFSETS
	.align		4
        /*0038*/ 	.byte	0x04, 0x1c
        /*003a*/ 	.short	(.L_35 - .L_34)


	//   ....[0]....
.L_34:
        /*003c*/ 	.word	0x00000080


	//   ....[1]....
        /*0040*/ 	.word	0x00000190


	//----- nvinfo : EIATTR_CRS_STACK_SIZE
	.align		4
.L_35:
        /*0044*/ 	.byte	0x04, 0x1e
        /*0046*/ 	.short	(.L_37 - .L_36)
.L_36:
        /*0048*/ 	.word	0x00000000


	//----- nvinfo : EIATTR_CBANK_PARAM_SIZE
	.align		4
.L_37:
        /*004c*/ 	.byte	0x03, 0x19
        /*004e*/ 	.short	0x0010


	//----- nvinfo : EIATTR_PARAM_CBANK
	.align		4
        /*0050*/ 	.byte	0x04, 0x0a
        /*0052*/ 	.short	(.L_39 - .L_38)
	.align		4
.L_38:
        /*0054*/ 	.word	index@(.nv.constant0.relu_forward_f)
        /*0058*/ 	.short	0x0380
        /*005a*/ 	.short	0x0010


	//----- nvinfo : EIATTR_SW_WAR
	.align		4
.L_39:
        /*005c*/ 	.byte	0x04, 0x36
        /*005e*/ 	.short	(.L_41 - .L_40)
.L_40:
        /*0060*/ 	.word	0x00000008
.L_41:


//--------------------- .nv.callgraph             --------------------------
	.section	.nv.callgraph,"",@"SHT_CUDA_CALLGRAPH"
	.align	4
	.sectionentsize	8
	.align		4
        /*0000*/ 	.word	0x00000000
	.align		4
        /*0004*/ 	.word	0xffffffff
	.align		4
        /*0008*/ 	.word	0x00000000
	.align		4
        /*000c*/ 	.word	0xfffffffe
	.align		4
        /*0010*/ 	.word	0x00000000
	.align		4
        /*0014*/ 	.word	0xfffffffd
	.align		4
        /*0018*/ 	.word	0x00000000
	.align		4
        /*001c*/ 	.word	0xfffffffc


//--------------------- .text.relu_backward_f     --------------------------
	.section	.text.relu_backward_f,"ax",@progbits
	.align	128
        .global         relu_backward_f
        .type           relu_backward_f,@function
        .size           relu_backward_f,(.L_x_4 - relu_backward_f)
        .other          relu_backward_f,@"STO_CUDA_ENTRY STV_DEFAULT"
relu_backward_f:
.text.relu_backward_f:
[----:B------:R-:W-:Y:S01]  /*0000*/  LDC R1, c[0x0][0x37c] ;  /* 0x0000df00ff017b82 */ /* 0x000fe20000000800 */
[----:B------:R-:W0:Y:S07]  /*0010*/  S2R R0, SR_TID.X ;  /* 0x0000000000007919 */ /* 0x000e2e0000002100 */
[----:B------:R-:W0:Y:S01]  /*0020*/  S2UR UR4, SR_CTAID.X ;  /* 0x00000000000479c3 */ /* 0x000e220000002500 */
[----:B------:R-:W1:Y:S07]  /*0030*/  LDCU.64 UR6, c[0x0][0x390] ;  /* 0x00007200ff0677ac */ /* 0x000e6e0008000a00 */
[----:B------:R-:W0:Y:S02]  /*0040*/  LDC R3, c[0x0][0x360] ;  /* 0x0000d800ff037b82 */ /* 0x000e240000000800 */
[----:B0-----:R-:W-:-:S05]  /*0050*/  IMAD R0, R3, UR4, R0 ;  /* 0x0000000403007c24 */ /* 0x001fca000f8e0200 */
[----:B-1----:R-:W-:-:S04]  /*0060*/  ISETP.GE.U32.AND P0, PT, R0, UR6, PT ;  /* 0x0000000600007c0c */ /* 0x002fc8000bf06070 */
[----:B------:R-:W-:-:S13]  /*0070*/  ISETP.GE.U32.AND.EX P0, PT, RZ, UR7, PT, P0 ;  /* 0x00000007ff007c0c */ /* 0x000fda000bf06100 */
[----:B------:R-:W-:Y:S05]  /*0080*/  @P0 EXIT ;  /* 0x000000000000094d */ /* 0x000fea0003800000 */
[----:B------:R-:W0:Y:S01]  /*0090*/  LDCU UR4, c[0x0][0x370] ;  /* 0x00006e00ff0477ac */ /* 0x000e220008000800 */
[----:B------:R-:W-:Y:S02]  /*00a0*/  IMAD.MOV.U32 R7, RZ, RZ, R0 ;  /* 0x000000ffff077224 */ /* 0x000fe400078e0000 */
[----:B------:R-:W-:Y:S01]  /*00b0*/  IMAD.MOV.U32 R6, RZ, RZ, RZ ;  /* 0x000000ffff067224 */ /* 0x000fe200078e00ff */
[----:B------:R-:W1:Y:S01]  /*00c0*/  LDCU.64 UR6, c[0x0][0x358] ;  /* 0x00006b00ff0677ac */ /* 0x000e620008000a00 */
[----:B------:R-:W2:Y:S01]  /*00d0*/  LDCU.64 UR10, c[0x0][0x390] ;  /* 0x00007200ff0a77ac */ /* 0x000ea20008000a00 */
[----:B------:R-:W3:Y:S01]  /*00e0*/  LDCU.64 UR8, c[0x0][0x380] ;  /* 0x00007000ff0877ac */ /* 0x000ee20008000a00 */
[----:B0-----:R-:W-:-:S07]  /*00f0*/  IMAD R0, R3, UR4, RZ ;  /* 0x0000000403007c24 */ /* 0x001fce000f8e02ff */
.L_x_0:
[C---:B------:R-:W-:Y:S01]  /*0100*/  IMAD.SHL.U32 R9, R7.reuse, 0x4, RZ ;  /* 0x0000000407097824 */ /* 0x040fe200078e00ff */
[----:B------:R-:W-:-:S04]  /*0110*/  SHF.L.U64.HI R8, R7, 0x2, R6 ;  /* 0x0000000207087819 */ /* 0x000fc80000010206 */
[----:B---3--:R-:W-:-:S04]  /*0120*/  IADD3 R2, P0, PT, R9, UR8, RZ ;  /* 0x0000000809027c10 */ /* 0x008fc8000ff1e0ff */
[----:B------:R-:W-:-:S05]  /*0130*/  IADD3.X R3, PT, PT, R8, UR9, RZ, P0, !PT ;  /* 0x0000000908037c10 */ /* 0x000fca00087fe4ff */
[----:B-1----:R-:W3:Y:S02]  /*0140*/  LDG.E R2, desc[UR6][R2.64] ;  /* 0x0000000602027981 */ /* 0x002ee4000c1e1900 */
[----:B---3--:R-:W-:-:S13]  /*0150*/  FSETP.GTU.AND P0, PT, R2, RZ, PT ;  /* 0x000000ff0200720b */ /* 0x008fda0003f0c000 */
[----:B------:R-:W0:Y:S02]  /*0160*/  @!P0 LDC.64 R4, c[0x0][0x388] ;  /* 0x0000e200ff048b82 */ /* 0x000e240000000a00 */
[----:B0-----:R-:W-:-:S05]  /*0170*/  @!P0 IADD3 R4, P1, PT, R9, R4, RZ ;  /* 0x0000000409048210 */ /* 0x001fca0007f3e0ff */
[----:B------:R-:W-:-:S05]  /*0180*/  @!P0 IMAD.X R5, R8, 0x1, R5, P1 ;  /* 0x0000000108058824 */ /* 0x000fca00008e0605 */
[----:B------:R0:W-:Y:S01]  /*0190*/  @!P0 STG.E desc[UR6][R4.64], RZ ;  /* 0x000000ff04008986 */ /* 0x0001e2000c101906 */
[----:B------:R-:W-:-:S05]  /*01a0*/  IADD3 R7, P0, PT, R0, R7, RZ ;  /* 0x0000000700077210 */ /* 0x000fca0007f1e0ff */
[----:B------:R-:W-:Y:S01]  /*01b0*/  IMAD.X R6, RZ, RZ, R6, P0 ;  /* 0x000000ffff067224 */ /* 0x000fe200000e0606 */
[----:B--2---:R-:W-:-:S04]  /*01c0*/  ISETP.GE.U32.AND P0, PT, R7, UR10, PT ;  /* 0x0000000a07007c0c */ /* 0x004fc8000bf06070 */
[----:B------:R-:W-:-:S13]  /*01d0*/  ISETP.GE.U32.AND.EX P0, PT, R6, UR11, PT, P0 ;  /* 0x0000000b06007c0c */ /* 0x000fda000bf06100 */
[----:B0-----:R-:W-:Y:S05]  /*01e0*/  @!P0 BRA `(.L_x_0) ;  /* 0xfffffffc00c48947 */ /* 0x001fea000383ffff */
[----:B------:R-:W-:Y:S05]  /*01f0*/  EXIT ;  /* 0x000000000000794d */ /* 0x000fea0003800000 */
.L_x_1:
[----:B------:R-:W-:-:S00]  /*0200*/  BRA `(.L_x_1) ;  /* 0xfffffffc00fc7947 */ /* 0x000fc0000383ffff */
[----:B------:R-:W-:-:S00]  /*0210*/  NOP ;  /* 0x0000000000007918 */ /* 0x000fc00000000000 */
        /* <DEDUP_REMOVED lines=14> */
.L_x_4:


//--------------------- .text.relu_forward_f      --------------------------
	.section	.text.relu_forward_f,"ax",@progbits
	.align	128
        .global         relu_forward_f
        .type           relu_forward_f,@function
        .size           relu_forward_f,(.L_x_5 - relu_forward_f)
        .other          relu_forward_f,@"STO_CUDA_ENTRY STV_DEFAULT"
relu_forward_f:
.text.relu_forward_f:
        /* <DEDUP_REMOVED lines=13> */
[----:B------:R-:W2:Y:S01]  /*00d0*/  LDCU.128 UR8, c[0x0][0x380] ;  /* 0x00007000ff0877ac */ /* 0x000ea20008000c00 */
[----:B0-----:R-:W-:-:S07]  /*00e0*/  IMAD R0, R3, UR4, RZ ;  /* 0x0000000403007c24 */ /* 0x001fce000f8e02ff */
.L_x_2:
[----:B--2---:R-:W-:-:S04]  /*00f0*/  LEA R2, P0, R5, UR8, 0x2 ;  /* 0x0000000805027c11 */ /* 0x004fc8000f8010ff */
[----:B------:R-:W-:-:S05]  /*0100*/  LEA.HI.X R3, R5, UR9, R4, 0x2, P0 ;  /* 0x0000000905037c11 */ /* 0x000fca00080f1404 */
[----:B-1----:R-:W2:Y:S02]  /*0110*/  LDG.E R6, desc[UR6][R2.64] ;  /* 0x0000000602067981 */ /* 0x002ea4000c1e1900 */
[----:B--2---:R-:W-:-:S13]  /*0120*/  FSETP.GEU.AND P0, PT, R6, RZ, PT ;  /* 0x000000ff0600720b */ /* 0x004fda0003f0e000 */
[----:B------:R0:W-:Y:S01]  /*0130*/  @!P0 STG.E desc[UR6][R2.64], RZ ;  /* 0x000000ff02008986 */ /* 0x0001e2000c101906 */
[----:B------:R-:W-:-:S05]  /*0140*/  IADD3 R5, P0, PT, R0, R5, RZ ;  /* 0x0000000500057210 */ /* 0x000fca0007f1e0ff */
[----:B------:R-:W-:Y:S01]  /*0150*/  IMAD.X R4, RZ, RZ, R4, P0 ;  /* 0x000000ffff047224 */ /* 0x000fe200000e0604 */
[----:B------:R-:W-:-:S04]  /*0160*/  ISETP.GE.U32.AND P0, PT, R5, UR10, PT ;  /* 0x0000000a05007c0c */ /* 0x000fc8000bf06070 */
[----:B------:R-:W-:-:S13]  /*0170*/  ISETP.GE.U32.AND.EX P0, PT, R4, UR11, PT, P0 ;  /* 0x0000000b04007c0c */ /* 0x000fda000bf06100 */
[----:B0-----:R-:W-:Y:S05]  /*0180*/  @!P0 BRA `(.L_x_2) ;  /* 0xfffffffc00d88947 */ /* 0x001fea000383ffff */
[----:B------:R-:W-:Y:S05]  /*0190*/  EXIT ;  /* 0x000000000000794d */ /* 0x000fea0003800000 */
.L_x_3:
        /* <DEDUP_REMOVED lines=14> */
.L_x_5:


//--------------------- .nv.shared.reserved.0     --------------------------
	.section	.nv.shared.reserved.0,"aw",@nobits
	.weak		__nv_reservedSMEM_offset_0_alias
	.size		__nv_reservedSMEM_offset_0_alias, 0, 64
	.other		__nv_reservedSMEM_offset_0_alias,@"STO_CUDA_RESERVED_SHARED STV_DEFAULT"
__nv_reservedSMEM_offset_0_alias:
	.zero		0
	.zero		64


//--------------------- .nv.constant0.relu_backward_f --------------------------
	.section	.nv.constant0.relu_backward_f,"a",@progbits
	.sectionflags	@""
	.align	4
.nv.constant0.relu_backward_f:
	.zero		920


//--------------------- .nv.constant0.relu_forward_f --------------------------
	.section	.nv.constant0.relu_forward_f,"a",@progbits
	.sectionflags	@""
	.align	4
.nv.constant0.relu_forward_f:
	.zero		912


//--------------------- SYMBOLS --------------------------

	.type		.nv.reservedSmem.offset0,@object
	.size		.nv.reservedSmem.offset0,0x4
